//
// Generated by NVIDIA NVVM Compiler
//
// Compiler Build ID: CL-36424714
// Cuda compilation tools, release 13.0, V13.0.88
// Based on NVVM 20.0.0
//

.version 9.0
.target sm_100
.address_size 64

	// .globl	_Z12simpleKernelPii

.visible .entry _Z12simpleKernelPii(
	.param .u64 .ptr .align 1 _Z12simpleKernelPii_param_0,
	.param .u32 _Z12simpleKernelPii_param_1
)
{
	.reg .b32 	%r<7>;
	.reg .b64 	%rd<5>;

	ld.param.u64 	%rd1, [_Z12simpleKernelPii_param_0];
	ld.param.u32 	%r1, [_Z12simpleKernelPii_param_1];
	cvta.to.global.u64 	%rd2, %rd1;
	mov.u32 	%r2, %ctaid.x;
	mov.u32 	%r3, %ntid.x;
	mov.u32 	%r4, %tid.x;
	mad.lo.s32 	%r5, %r2, %r3, %r4;
	shl.b32 	%r6, %r1, 1;
	mul.wide.s32 	%rd3, %r5, 4;
	add.s64 	%rd4, %rd2, %rd3;
	st.global.u32 	[%rd4], %r6;
	ret;

}


// ===== COMPILED SASS (sm_100) =====

	.target	sm_100

	.elftype	@"ET_EXEC"


//--------------------- .note.nv.tkinfo           --------------------------
	.section	.note.nv.tkinfo,"",@"SHT_NOTE"
	.sectionflags	@"SHF_NOTE_NV_TKINFO"
	.tkinfo
        /*0018*/ 	.word	0x00000002
        /*0030*/ 	.string	""
        /*0030*/ 	.string	"ptxas"
        /*0030*/ 	.string	"Cuda compilation tools, release 13.0, V13.0.88"
        /*0030*/ 	.string	"Build cuda_13.0.r13.0/compiler.36424714_0"
        /*0030*/ 	.string	"-arch sm_100 -m 64 "



//--------------------- .note.nv.cuinfo           --------------------------
	.section	.note.nv.cuinfo,"",@"SHT_NOTE"
	.sectionflags	@"SHF_NOTE_NV_CUINFO"
        /*0018*/ 	.short	0x0002
        /*001a*/ 	.short	0x0064
        /*001c*/ 	.short	0x0082
	.zero		2


//--------------------- .nv.info                  --------------------------
	.section	.nv.info,"",@"SHT_CUDA_INFO"
	.align	4


	//----- nvinfo : EIATTR_REGCOUNT
	.align		4
        /*0000*/ 	.byte	0x04, 0x2f
        /*0002*/ 	.short	(.L_1 - .L_0)
	.align		4
.L_0:
        /*0004*/ 	.word	index@(_Z12simpleKernelPii)
        /*0008*/ 	.word	0x0000000a


	//----- nvinfo : EIATTR_FRAME_SIZE
	.align		4
.L_1:
        /*000c*/ 	.byte	0x04, 0x11
        /*000e*/ 	.short	(.L_3 - .L_2)
	.align		4
.L_2:
        /*0010*/ 	.word	index@(_Z12simpleKernelPii)
        /*0014*/ 	.word	0x00000000


	//----- nvinfo : EIATTR_MIN_STACK_SIZE
	.align		4
.L_3:
        /*0018*/ 	.byte	0x04, 0x12
        /*001a*/ 	.short	(.L_5 - .L_4)
	.align		4
.L_4:
        /*001c*/ 	.word	index@(_Z12simpleKernelPii)
        /*0020*/ 	.word	0x00000000
.L_5:


//--------------------- .nv.compat                --------------------------
	.section	.nv.compat,"",@"SHT_CUDA_COMPAT_INFO"
	.align	4
        /*0000*/ 	.byte	0x02, 0x09, 0x00, 0x00, 0x02, 0x02, 0x01, 0x00, 0x02, 0x05, 0x05, 0x00, 0x03, 0x07, 0x01, 0x01
        /*0010*/ 	.byte	0x02, 0x03, 0x00, 0x00, 0x02, 0x06, 0x01, 0x00, 0x04, 0x0b, 0x08, 0x00, 0x09, 0x00, 0x00, 0x00
        /*0020*/ 	.byte	0x00, 0x00, 0x00, 0x00


//--------------------- .nv.info._Z12simpleKernelPii --------------------------
	.section	.nv.info._Z12simpleKernelPii,"",@"SHT_CUDA_INFO"
	.sectionflags	@""
	.align	4


	//----- nvinfo : EIATTR_CUDA_API_VERSION
	.align		4
        /*0000*/ 	.byte	0x04, 0x37
        /*0002*/ 	.short	(.L_7 - .L_6)
.L_6:
        /*0004*/ 	.word	0x00000082


	//----- nvinfo : EIATTR_KPARAM_INFO
	.align		4
.L_7:
        /*0008*/ 	.byte	0x04, 0x17
        /*000a*/ 	.short	(.L_9 - .L_8)
.L_8:
        /*000c*/ 	.word	0x00000000
        /*0010*/ 	.short	0x0001
        /*0012*/ 	.short	0x0008
        /*0014*/ 	.byte	0x00, 0xf0, 0x11, 0x00


	//----- nvinfo : EIATTR_KPARAM_INFO
	.align		4
.L_9:
        /*0018*/ 	.byte	0x04, 0x17
        /*001a*/ 	.short	(.L_11 - .L_10)
.L_10:
        /*001c*/ 	.word	0x00000000
        /*0020*/ 	.short	0x0000
        /*0022*/ 	.short	0x0000
        /*0024*/ 	.byte	0x00, 0xf5, 0x21, 0x00


	//----- nvinfo : EIATTR_SPARSE_MMA_MASK
	.align		4
.L_11:
        /*0028*/ 	.byte	0x03, 0x50
        /*002a*/ 	.short	0x0000


	//----- nvinfo : EIATTR_MAXREG_COUNT
	.align		4
        /*002c*/ 	.byte	0x03, 0x1b
        /*002e*/ 	.short	0x00ff


	//----- nvinfo : EIATTR_MERCURY_ISA_VERSION
	.align		4
        /*0030*/ 	.byte	0x03, 0x5f
        /*0032*/ 	.short	0x0101


	//----- nvinfo : EIATTR_VRC_CTA_INIT_COUNT
	.align		4
        /*0034*/ 	.byte	0x02, 0x4a
	.zero		1
	.zero		1


	//----- nvinfo : EIATTR_EXIT_INSTR_OFFSETS
	.align		4
        /*0038*/ 	.byte	0x04, 0x1c
        /*003a*/ 	.short	(.L_13 - .L_12)


	//   ....[0]....
.L_12:
        /*003c*/ 	.word	0x000000b0


	//----- nvinfo : EIATTR_CBANK_PARAM_SIZE
	.align		4
.L_13:
        /*0040*/ 	.byte	0x03, 0x19
        /*0042*/ 	.short	0x000c


	//----- nvinfo : EIATTR_PARAM_CBANK
	.align		4
        /*0044*/ 	.byte	0x04, 0x0a
        /*0046*/ 	.short	(.L_15 - .L_14)
	.align		4
.L_14:
        /*0048*/ 	.word	index@(.nv.constant0._Z12simpleKernelPii)
        /*004c*/ 	.short	0x0380
        /*004e*/ 	.short	0x000c


	//----- nvinfo : EIATTR_SW_WAR
	.align		4
.L_15:
        /*0050*/ 	.byte	0x04, 0x36
        /*0052*/ 	.short	(.L_17 - .L_16)
.L_16:
        /*0054*/ 	.word	0x00000008
.L_17:


//--------------------- .nv.callgraph             --------------------------
	.section	.nv.callgraph,"",@"SHT_CUDA_CALLGRAPH"
	.align	4
	.sectionentsize	8
	.align		4
        /*0000*/ 	.word	0x00000000
	.align		4
        /*0004*/ 	.word	0xffffffff
	.align		4
        /*0008*/ 	.word	0x00000000
	.align		4
        /*000c*/ 	.word	0xfffffffe
	.align		4
        /*0010*/ 	.word	0x00000000
	.align		4
        /*0014*/ 	.word	0xfffffffd
	.align		4
        /*0018*/ 	.word	0x00000000
	.align		4
        /*001c*/ 	.word	0xfffffffc


//--------------------- .text._Z12simpleKernelPii --------------------------
	.section	.text._Z12simpleKernelPii,"ax",@progbits
	.align	128
        .global         _Z12simpleKernelPii
        .type           _Z12simpleKernelPii,@function
        .size           _Z12simpleKernelPii,(.L_x_1 - _Z12simpleKernelPii)
        .other          _Z12simpleKernelPii,@"STO_CUDA_ENTRY STV_DEFAULT"
_Z12simpleKernelPii:
.text._Z12simpleKernelPii:
[----:B------:R-:W-:Y:S01]  /*0000*/  LDC R1, c[0x0][0x37c] ;  /* 0x0000df00ff017b82 */ /* 0x000fe20000000800 */
[----:B------:R-:W0:Y:S07]  /*0010*/  S2R R0, SR_TID.X ;  /* 0x0000000000007919 */ /* 0x000e2e0000002100 */
[----:B------:R-:W0:Y:S01]  /*0020*/  S2UR UR6, SR_CTAID.X ;  /* 0x00000000000679c3 */ /* 0x000e220000002500 */
[----:B------:R-:W1:Y:S07]  /*0030*/  LDCU.64 UR4, c[0x0][0x358] ;  /* 0x00006b00ff0477ac */ /* 0x000e6e0008000a00 */
[----:B------:R-:W0:Y:S08]  /*0040*/  LDC R5, c[0x0][0x360] ;  /* 0x0000d800ff057b82 */ /* 0x000e300000000800 */
[----:B------:R-:W2:Y:S08]  /*0050*/  LDC R7, c[0x0][0x388] ;  /* 0x0000e200ff077b82 */ /* 0x000eb00000000800 */
[----:B------:R-:W3:Y:S01]  /*0060*/  LDC.64 R2, c[0x0][0x380] ;  /* 0x0000e000ff027b82 */ /* 0x000ee20000000a00 */
[----:B0-----:R-:W-:Y:S01]  /*0070*/  IMAD R5, R5, UR6, R0 ;  /* 0x0000000605057c24 */ /* 0x001fe2000f8e0200 */
[----:B--2---:R-:W-:-:S03]  /*0080*/  SHF.L.U32 R7, R7, 0x1, RZ ;  /* 0x0000000107077819 */ /* 0x004fc600000006ff */
[----:B---3--:R-:W-:-:S05]  /*0090*/  IMAD.WIDE R2, R5, 0x4, R2 ;  /* 0x0000000405027825 */ /* 0x008fca00078e0202 */
[----:B-1----:R-:W-:Y:S01]  /*00a0*/  STG.E desc[UR4][R2.64], R7 ;  /* 0x0000000702007986 */ /* 0x002fe2000c101904 */
[----:B------:R-:W-:Y:S05]  /*00b0*/  EXIT ;  /* 0x000000000000794d */ /* 0x000fea0003800000 */
.L_x_0:
[----:B------:R-:W-:-:S00]  /*00c0*/  BRA `(.L_x_0) ;  /* 0xfffffffc00fc7947 */ /* 0x000fc0000383ffff */
[----:B------:R-:W-:-:S00]  /*00d0*/  NOP ;  /* 0x0000000000007918 */ /* 0x000fc00000000000 */
        /* <DEDUP_REMOVED lines=10> */
.L_x_1:


//--------------------- .nv.shared.reserved.0     --------------------------
	.section	.nv.shared.reserved.0,"aw",@nobits
	.weak		__nv_reservedSMEM_offset_0_alias
	.size		__nv_reservedSMEM_offset_0_alias, 0, 64
	.other		__nv_reservedSMEM_offset_0_alias,@"STO_CUDA_RESERVED_SHARED STV_DEFAULT"
__nv_reservedSMEM_offset_0_alias:
	.zero		0
	.zero		64


//--------------------- .nv.constant0._Z12simpleKernelPii --------------------------
	.section	.nv.constant0._Z12simpleKernelPii,"a",@progbits
	.sectionflags	@""
	.align	4
.nv.constant0._Z12simpleKernelPii:
	.zero		908


//--------------------- SYMBOLS --------------------------

	.type		.nv.reservedSmem.offset0,@object
	.size		.nv.reservedSmem.offset0,0x4
